//
// Generated by NVIDIA NVVM Compiler
//
// Compiler Build ID: CL-36424714
// Cuda compilation tools, release 13.0, V13.0.88
// Based on NVVM 20.0.0
//

.version 9.0
.target sm_100
.address_size 64

	// .globl	_Z4funcPiS_

.visible .entry _Z4funcPiS_(
	.param .u64 .ptr .align 1 _Z4funcPiS__param_0,
	.param .u64 .ptr .align 1 _Z4funcPiS__param_1
)
{
	.reg .pred 	%p<5>;
	.reg .b32 	%r<34>;
	.reg .b64 	%rd<8>;

	ld.param.u64 	%rd3, [_Z4funcPiS__param_0];
	ld.param.u64 	%rd4, [_Z4funcPiS__param_1];
	cvta.to.global.u64 	%rd5, %rd3;
	cvta.to.global.u64 	%rd6, %rd4;
	mov.u32 	%r15, %tid.y;
	mov.u32 	%r16, %ntid.x;
	mov.u32 	%r17, %tid.x;
	mad.lo.s32 	%r18, %r15, %r16, %r17;
	mul.wide.u32 	%rd7, %r18, 4;
	add.s64 	%rd1, %rd6, %rd7;
	mov.b32 	%r31, 1;
	st.global.u32 	[%rd1], %r31;
	add.s64 	%rd2, %rd5, %rd7;
	add.s32 	%r1, %r15, 1;
	and.b32  	%r2, %r1, 3;
	setp.lt.u32 	%p1, %r15, 3;
	@%p1 bra 	$L__BB0_3;
	and.b32  	%r20, %r1, 2044;
	neg.s32 	%r29, %r20;
	mov.b32 	%r31, 1;
$L__BB0_2:
	ld.global.u32 	%r21, [%rd2];
	mul.lo.s32 	%r22, %r21, %r31;
	st.global.u32 	[%rd1], %r22;
	ld.global.u32 	%r23, [%rd2];
	mul.lo.s32 	%r24, %r23, %r22;
	st.global.u32 	[%rd1], %r24;
	ld.global.u32 	%r25, [%rd2];
	mul.lo.s32 	%r26, %r25, %r24;
	st.global.u32 	[%rd1], %r26;
	ld.global.u32 	%r27, [%rd2];
	mul.lo.s32 	%r31, %r27, %r26;
	st.global.u32 	[%rd1], %r31;
	add.s32 	%r29, %r29, 4;
	setp.ne.s32 	%p2, %r29, 0;
	@%p2 bra 	$L__BB0_2;
$L__BB0_3:
	setp.eq.s32 	%p3, %r2, 0;
	@%p3 bra 	$L__BB0_6;
	neg.s32 	%r32, %r2;
$L__BB0_5:
	.pragma "nounroll";
	ld.global.u32 	%r28, [%rd2];
	mul.lo.s32 	%r31, %r28, %r31;
	st.global.u32 	[%rd1], %r31;
	add.s32 	%r32, %r32, 1;
	setp.ne.s32 	%p4, %r32, 0;
	@%p4 bra 	$L__BB0_5;
$L__BB0_6:
	ret;

}


// ===== COMPILED SASS (sm_100) =====

	.target	sm_100

	.elftype	@"ET_EXEC"


//--------------------- .note.nv.tkinfo           --------------------------
	.section	.note.nv.tkinfo,"",@"SHT_NOTE"
	.sectionflags	@"SHF_NOTE_NV_TKINFO"
	.tkinfo
        /*0018*/ 	.word	0x00000002
        /*0030*/ 	.string	""
        /*0030*/ 	.string	"ptxas"
        /*0030*/ 	.string	"Cuda compilation tools, release 13.0, V13.0.88"
        /*0030*/ 	.string	"Build cuda_13.0.r13.0/compiler.36424714_0"
        /*0030*/ 	.string	"-arch sm_100 -m 64 "



//--------------------- .note.nv.cuinfo           --------------------------
	.section	.note.nv.cuinfo,"",@"SHT_NOTE"
	.sectionflags	@"SHF_NOTE_NV_CUINFO"
        /*0018*/ 	.short	0x0002
        /*001a*/ 	.short	0x0064
        /*001c*/ 	.short	0x0082
	.zero		2


//--------------------- .nv.info                  --------------------------
	.section	.nv.info,"",@"SHT_CUDA_INFO"
	.align	4


	//----- nvinfo : EIATTR_REGCOUNT
	.align		4
        /*0000*/ 	.byte	0x04, 0x2f
        /*0002*/ 	.short	(.L_1 - .L_0)
	.align		4
.L_0:
        /*0004*/ 	.word	index@(_Z4funcPiS_)
        /*0008*/ 	.word	0x00000010


	//----- nvinfo : EIATTR_FRAME_SIZE
	.align		4
.L_1:
        /*000c*/ 	.byte	0x04, 0x11
        /*000e*/ 	.short	(.L_3 - .L_2)
	.align		4
.L_2:
        /*0010*/ 	.word	index@(_Z4funcPiS_)
        /*0014*/ 	.word	0x00000000


	//----- nvinfo : EIATTR_MIN_STACK_SIZE
	.align		4
.L_3:
        /*0018*/ 	.byte	0x04, 0x12
        /*001a*/ 	.short	(.L_5 - .L_4)
	.align		4
.L_4:
        /*001c*/ 	.word	index@(_Z4funcPiS_)
        /*0020*/ 	.word	0x00000000
.L_5:


//--------------------- .nv.compat                --------------------------
	.section	.nv.compat,"",@"SHT_CUDA_COMPAT_INFO"
	.align	4
        /*0000*/ 	.byte	0x02, 0x09, 0x00, 0x00, 0x02, 0x02, 0x01, 0x00, 0x02, 0x05, 0x05, 0x00, 0x03, 0x07, 0x01, 0x01
        /*0010*/ 	.byte	0x02, 0x03, 0x00, 0x00, 0x02, 0x06, 0x01, 0x00, 0x04, 0x0b, 0x08, 0x00, 0x09, 0x00, 0x00, 0x00
        /*0020*/ 	.byte	0x00, 0x00, 0x00, 0x00


//--------------------- .nv.info._Z4funcPiS_      --------------------------
	.section	.nv.info._Z4funcPiS_,"",@"SHT_CUDA_INFO"
	.sectionflags	@""
	.align	4


	//----- nvinfo : EIATTR_CUDA_API_VERSION
	.align		4
        /*0000*/ 	.byte	0x04, 0x37
        /*0002*/ 	.short	(.L_7 - .L_6)
.L_6:
        /*0004*/ 	.word	0x00000082


	//----- nvinfo : EIATTR_KPARAM_INFO
	.align		4
.L_7:
        /*0008*/ 	.byte	0x04, 0x17
        /*000a*/ 	.short	(.L_9 - .L_8)
.L_8:
        /*000c*/ 	.word	0x00000000
        /*0010*/ 	.short	0x0001
        /*0012*/ 	.short	0x0008
        /*0014*/ 	.byte	0x00, 0xf5, 0x21, 0x00


	//----- nvinfo : EIATTR_KPARAM_INFO
	.align		4
.L_9:
        /*0018*/ 	.byte	0x04, 0x17
        /*001a*/ 	.short	(.L_11 - .L_10)
.L_10:
        /*001c*/ 	.word	0x00000000
        /*0020*/ 	.short	0x0000
        /*0022*/ 	.short	0x0000
        /*0024*/ 	.byte	0x00, 0xf5, 0x21, 0x00


	//----- nvinfo : EIATTR_SPARSE_MMA_MASK
	.align		4
.L_11:
        /*0028*/ 	.byte	0x03, 0x50
        /*002a*/ 	.short	0x0000


	//----- nvinfo : EIATTR_MAXREG_COUNT
	.align		4
        /*002c*/ 	.byte	0x03, 0x1b
        /*002e*/ 	.short	0x00ff


	//----- nvinfo : EIATTR_MERCURY_ISA_VERSION
	.align		4
        /*0030*/ 	.byte	0x03, 0x5f
        /*0032*/ 	.short	0x0101


	//----- nvinfo : EIATTR_VRC_CTA_INIT_COUNT
	.align		4
        /*0034*/ 	.byte	0x02, 0x4a
	.zero		1
	.zero		1


	//----- nvinfo : EIATTR_EXIT_INSTR_OFFSETS
	.align		4
        /*0038*/ 	.byte	0x04, 0x1c
        /*003a*/ 	.short	(.L_13 - .L_12)


	//   ....[0]....
.L_12:
        /*003c*/ 	.word	0x00000260


	//   ....[1]....
        /*0040*/ 	.word	0x000002e0


	//----- nvinfo : EIATTR_CRS_STACK_SIZE
	.align		4
.L_13:
        /*0044*/ 	.byte	0x04, 0x1e
        /*0046*/ 	.short	(.L_15 - .L_14)
.L_14:
        /*0048*/ 	.word	0x00000000


	//----- nvinfo : EIATTR_CBANK_PARAM_SIZE
	.align		4
.L_15:
        /*004c*/ 	.byte	0x03, 0x19
        /*004e*/ 	.short	0x0010


	//----- nvinfo : EIATTR_PARAM_CBANK
	.align		4
        /*0050*/ 	.byte	0x04, 0x0a
        /*0052*/ 	.short	(.L_17 - .L_16)
	.align		4
.L_16:
        /*0054*/ 	.word	index@(.nv.constant0._Z4funcPiS_)
        /*0058*/ 	.short	0x0380
        /*005a*/ 	.short	0x0010


	//----- nvinfo : EIATTR_SW_WAR
	.align		4
.L_17:
        /*005c*/ 	.byte	0x04, 0x36
        /*005e*/ 	.short	(.L_19 - .L_18)
.L_18:
        /*0060*/ 	.word	0x00000008
.L_19:


//--------------------- .nv.callgraph             --------------------------
	.section	.nv.callgraph,"",@"SHT_CUDA_CALLGRAPH"
	.align	4
	.sectionentsize	8
	.align		4
        /*0000*/ 	.word	0x00000000
	.align		4
        /*0004*/ 	.word	0xffffffff
	.align		4
        /*0008*/ 	.word	0x00000000
	.align		4
        /*000c*/ 	.word	0xfffffffe
	.align		4
        /*0010*/ 	.word	0x00000000
	.align		4
        /*0014*/ 	.word	0xfffffffd
	.align		4
        /*0018*/ 	.word	0x00000000
	.align		4
        /*001c*/ 	.word	0xfffffffc


//--------------------- .text._Z4funcPiS_         --------------------------
	.section	.text._Z4funcPiS_,"ax",@progbits
	.align	128
        .global         _Z4funcPiS_
        .type           _Z4funcPiS_,@function
        .size           _Z4funcPiS_,(.L_x_5 - _Z4funcPiS_)
        .other          _Z4funcPiS_,@"STO_CUDA_ENTRY STV_DEFAULT"
_Z4funcPiS_:
.text._Z4funcPiS_:
[----:B------:R-:W-:Y:S01]  /*0000*/  LDC R1, c[0x0][0x37c] ;  /* 0x0000df00ff017b82 */ /* 0x000fe20000000800 */
[----:B------:R-:W0:Y:S07]  /*0010*/  S2R R8, SR_TID.Y ;  /* 0x0000000000087919 */ /* 0x000e2e0000002200 */
[----:B------:R-:W1:Y:S01]  /*0020*/  LDC.64 R2, c[0x0][0x388] ;  /* 0x0000e200ff027b82 */ /* 0x000e620000000a00 */
[----:B------:R-:W2:Y:S01]  /*0030*/  LDCU UR6, c[0x0][0x360] ;  /* 0x00006c00ff0677ac */ /* 0x000ea20008000800 */
[----:B------:R-:W-:Y:S01]  /*0040*/  IMAD.MOV.U32 R9, RZ, RZ, 0x1 ;  /* 0x00000001ff097424 */ /* 0x000fe200078e00ff */
[----:B------:R-:W2:Y:S01]  /*0050*/  S2R R7, SR_TID.X ;  /* 0x0000000000077919 */ /* 0x000ea20000002100 */
[----:B------:R-:W-:Y:S01]  /*0060*/  BSSY.RECONVERGENT B0, `(.L_x_0) ;  /* 0x000001f000007945 */ /* 0x000fe20003800200 */
[----:B------:R-:W3:Y:S03]  /*0070*/  LDCU.64 UR4, c[0x0][0x358] ;  /* 0x00006b00ff0477ac */ /* 0x000ee60008000a00 */
[----:B------:R-:W4:Y:S01]  /*0080*/  LDC.64 R4, c[0x0][0x380] ;  /* 0x0000e000ff047b82 */ /* 0x000f220000000a00 */
[----:B0-----:R-:W-:-:S02]  /*0090*/  ISETP.GE.U32.AND P1, PT, R8, 0x3, PT ;  /* 0x000000030800780c */ /* 0x001fc40003f26070 */
[C---:B------:R-:W-:Y:S01]  /*00a0*/  IADD3 R0, PT, PT, R8.reuse, 0x1, RZ ;  /* 0x0000000108007810 */ /* 0x040fe20007ffe0ff */
[----:B--2---:R-:W-:-:S03]  /*00b0*/  IMAD R7, R8, UR6, R7 ;  /* 0x0000000608077c24 */ /* 0x004fc6000f8e0207 */
[----:B------:R-:W-:Y:S01]  /*00c0*/  LOP3.LUT R6, R0, 0x3, RZ, 0xc0, !PT ;  /* 0x0000000300067812 */ /* 0x000fe200078ec0ff */
[----:B-1----:R-:W-:-:S03]  /*00d0*/  IMAD.WIDE.U32 R2, R7, 0x4, R2 ;  /* 0x0000000407027825 */ /* 0x002fc600078e0002 */
[----:B------:R-:W-:Y:S01]  /*00e0*/  ISETP.NE.AND P0, PT, R6, RZ, PT ;  /* 0x000000ff0600720c */ /* 0x000fe20003f05270 */
[----:B----4-:R-:W-:Y:S01]  /*00f0*/  IMAD.WIDE.U32 R4, R7, 0x4, R4 ;  /* 0x0000000407047825 */ /* 0x010fe200078e0004 */
[----:B---3--:R0:W-:Y:S03]  /*0100*/  STG.E desc[UR4][R2.64], R9 ;  /* 0x0000000902007986 */ /* 0x0081e6000c101904 */
[----:B------:R-:W-:Y:S01]  /*0110*/  HFMA2 R7, -RZ, RZ, 0, 5.9604644775390625e-08 ;  /* 0x00000001ff077431 */ /* 0x000fe200000001ff */
[----:B------:R-:W-:Y:S07]  /*0120*/  @!P1 BRA `(.L_x_1) ;  /* 0x0000000000489947 */ /* 0x000fee0003800000 */
[----:B------:R-:W-:Y:S01]  /*0130*/  LOP3.LUT R0, R0, 0x7fc, RZ, 0xc0, !PT ;  /* 0x000007fc00007812 */ /* 0x000fe200078ec0ff */
[----:B------:R-:W-:-:S03]  /*0140*/  IMAD.MOV.U32 R7, RZ, RZ, 0x1 ;  /* 0x00000001ff077424 */ /* 0x000fc600078e00ff */
[----:B------:R-:W-:-:S07]  /*0150*/  IADD3 R0, PT, PT, -R0, RZ, RZ ;  /* 0x000000ff00007210 */ /* 0x000fce0007ffe1ff */
.L_x_2:
[----:B------:R-:W0:Y:S02]  /*0160*/  LDG.E R8, desc[UR4][R4.64] ;  /* 0x0000000404087981 */ /* 0x000e24000c1e1900 */
[----:B01----:R-:W-:-:S05]  /*0170*/  IMAD R9, R8, R7, RZ ;  /* 0x0000000708097224 */ /* 0x003fca00078e02ff */
[----:B------:R1:W-:Y:S04]  /*0180*/  STG.E desc[UR4][R2.64], R9 ;  /* 0x0000000902007986 */ /* 0x0003e8000c101904 */
[----:B------:R-:W2:Y:S02]  /*0190*/  LDG.E R8, desc[UR4][R4.64] ;  /* 0x0000000404087981 */ /* 0x000ea4000c1e1900 */
[----:B--2---:R-:W-:-:S05]  /*01a0*/  IMAD R11, R9, R8, RZ ;  /* 0x00000008090b7224 */ /* 0x004fca00078e02ff */
[----:B------:R1:W-:Y:S04]  /*01b0*/  STG.E desc[UR4][R2.64], R11 ;  /* 0x0000000b02007986 */ /* 0x0003e8000c101904 */
[----:B------:R-:W2:Y:S02]  /*01c0*/  LDG.E R8, desc[UR4][R4.64] ;  /* 0x0000000404087981 */ /* 0x000ea4000c1e1900 */
[----:B--2---:R-:W-:-:S05]  /*01d0*/  IMAD R13, R11, R8, RZ ;  /* 0x000000080b0d7224 */ /* 0x004fca00078e02ff */
[----:B------:R1:W-:Y:S04]  /*01e0*/  STG.E desc[UR4][R2.64], R13 ;  /* 0x0000000d02007986 */ /* 0x0003e8000c101904 */
[----:B------:R-:W2:Y:S01]  /*01f0*/  LDG.E R8, desc[UR4][R4.64] ;  /* 0x0000000404087981 */ /* 0x000ea2000c1e1900 */
[----:B------:R-:W-:-:S05]  /*0200*/  VIADD R0, R0, 0x4 ;  /* 0x0000000400007836 */ /* 0x000fca0000000000 */
[----:B------:R-:W-:Y:S01]  /*0210*/  ISETP.NE.AND P1, PT, R0, RZ, PT ;  /* 0x000000ff0000720c */ /* 0x000fe20003f25270 */
[----:B--2---:R-:W-:-:S05]  /*0220*/  IMAD R7, R13, R8, RZ ;  /* 0x000000080d077224 */ /* 0x004fca00078e02ff */
[----:B------:R1:W-:Y:S07]  /*0230*/  STG.E desc[UR4][R2.64], R7 ;  /* 0x0000000702007986 */ /* 0x0003ee000c101904 */
[----:B------:R-:W-:Y:S05]  /*0240*/  @P1 BRA `(.L_x_2) ;  /* 0xfffffffc00c41947 */ /* 0x000fea000383ffff */
.L_x_1:
[----:B------:R-:W-:Y:S05]  /*0250*/  BSYNC.RECONVERGENT B0 ;  /* 0x0000000000007941 */ /* 0x000fea0003800200 */
.L_x_0:
[----:B------:R-:W-:Y:S05]  /*0260*/  @!P0 EXIT ;  /* 0x000000000000894d */ /* 0x000fea0003800000 */
[----:B------:R-:W-:-:S07]  /*0270*/  IADD3 R6, PT, PT, -R6, RZ, RZ ;  /* 0x000000ff06067210 */ /* 0x000fce0007ffe1ff */
.L_x_3:
[----:B------:R-:W1:Y:S01]  /*0280*/  LDG.E R0, desc[UR4][R4.64] ;  /* 0x0000000404007981 */ /* 0x000e62000c1e1900 */
[----:B------:R-:W-:-:S04]  /*0290*/  IADD3 R6, PT, PT, R6, 0x1, RZ ;  /* 0x0000000106067810 */ /* 0x000fc80007ffe0ff */
[----:B------:R-:W-:Y:S01]  /*02a0*/  ISETP.NE.AND P0, PT, R6, RZ, PT ;  /* 0x000000ff0600720c */ /* 0x000fe20003f05270 */
[----:B-12---:R-:W-:-:S05]  /*02b0*/  IMAD R7, R0, R7, RZ ;  /* 0x0000000700077224 */ /* 0x006fca00078e02ff */
[----:B------:R2:W-:Y:S07]  /*02c0*/  STG.E desc[UR4][R2.64], R7 ;  /* 0x0000000702007986 */ /* 0x0005ee000c101904 */
[----:B------:R-:W-:Y:S05]  /*02d0*/  @P0 BRA `(.L_x_3) ;  /* 0xfffffffc00e80947 */ /* 0x000fea000383ffff */
[----:B------:R-:W-:Y:S05]  /*02e0*/  EXIT ;  /* 0x000000000000794d */ /* 0x000fea0003800000 */
.L_x_4:
[----:B------:R-:W-:-:S00]  /*02f0*/  BRA `(.L_x_4) ;  /* 0xfffffffc00fc7947 */ /* 0x000fc0000383ffff */
[----:B------:R-:W-:-:S00]  /*0300*/  NOP ;  /* 0x0000000000007918 */ /* 0x000fc00000000000 */
[----:B------:R-:W-:-:S00]  /*0310*/  NOP ;  /* 0x0000000000007918 */ /* 0x000fc00000000000 */
[----:B------:R-:W-:-:S00]  /*0320*/  NOP ;  /* 0x0000000000007918 */ /* 0x000fc00000000000 */
[----:B------:R-:W-:-:S00]  /*0330*/  NOP ;  /* 0x0000000000007918 */ /* 0x000fc00000000000 */
[----:B------:R-:W-:-:S00]  /*0340*/  NOP ;  /* 0x0000000000007918 */ /* 0x000fc00000000000 */
[----:B------:R-:W-:-:S00]  /*0350*/  NOP ;  /* 0x0000000000007918 */ /* 0x000fc00000000000 */
[----:B------:R-:W-:-:S00]  /*0360*/  NOP ;  /* 0x0000000000007918 */ /* 0x000fc00000000000 */
[----:B------:R-:W-:-:S00]  /*0370*/  NOP ;  /* 0x0000000000007918 */ /* 0x000fc00000000000 */
.L_x_5:


//--------------------- .nv.shared.reserved.0     --------------------------
	.section	.nv.shared.reserved.0,"aw",@nobits
	.weak		__nv_reservedSMEM_offset_0_alias
	.size		__nv_reservedSMEM_offset_0_alias, 0, 64
	.other		__nv_reservedSMEM_offset_0_alias,@"STO_CUDA_RESERVED_SHARED STV_DEFAULT"
__nv_reservedSMEM_offset_0_alias:
	.zero		0
	.zero		64


//--------------------- .nv.constant0._Z4funcPiS_ --------------------------
	.section	.nv.constant0._Z4funcPiS_,"a",@progbits
	.sectionflags	@""
	.align	4
.nv.constant0._Z4funcPiS_:
	.zero		912


//--------------------- SYMBOLS --------------------------

	.type		.nv.reservedSmem.offset0,@object
	.size		.nv.reservedSmem.offset0,0x4
